	.headerflags	@"EF_CUDA_TEXMODE_UNIFIED EF_CUDA_64BIT_ADDRESS EF_CUDA_ACCELERATORS EF_CUDA_SM90 EF_CUDA_VIRTUAL_SM(EF_CUDA_SM90)"
	.elftype	@"ET_EXEC"


//--------------------- .nv.info                  --------------------------
	.section	.nv.info,"",@"SHT_CUDA_INFO"
	.align	4


	//----- nvinfo : EIATTR_REGCOUNT
	.align		4
        /*0000*/ 	.byte	0x04, 0x2f
        /*0002*/ 	.short	(.L_1 - .L_0)
	.align		4
.L_0:
        /*0004*/ 	.word	index@(triton_per_fused_gt_sum_0)
        /*0008*/ 	.word	0x00000011


	//----- nvinfo : EIATTR_MIN_STACK_SIZE
	.align		4
.L_1:
        /*000c*/ 	.byte	0x04, 0x12
        /*000e*/ 	.short	(.L_3 - .L_2)
	.align		4
.L_2:
        /*0010*/ 	.word	index@(triton_per_fused_gt_sum_0)
        /*0014*/ 	.word	0x00000000


	//----- nvinfo : EIATTR_FRAME_SIZE
	.align		4
.L_3:
        /*0018*/ 	.byte	0x04, 0x11
        /*001a*/ 	.short	(.L_5 - .L_4)
	.align		4
.L_4:
        /*001c*/ 	.word	index@(triton_per_fused_gt_sum_0)
        /*0020*/ 	.word	0x00000000


	//----- nvinfo : EIATTR_MIN_STACK_SIZE
	.align		4
.L_5:
        /*0024*/ 	.byte	0x04, 0x12
        /*0026*/ 	.short	(.L_7 - .L_6)
	.align		4
.L_6:
        /*0028*/ 	.word	index@(triton_per_fused_gt_sum_0)
        /*002c*/ 	.word	0x00000000
.L_7:


//--------------------- .nv.info.triton_per_fused_gt_sum_0 --------------------------
	.section	.nv.info.triton_per_fused_gt_sum_0,"",@"SHT_CUDA_INFO"
	.sectionflags	@""
	.align	4


	//----- nvinfo : EIATTR_CUDA_API_VERSION
	.align		4
        /*0000*/ 	.byte	0x04, 0x37
        /*0002*/ 	.short	(.L_9 - .L_8)
.L_8:
        /*0004*/ 	.word	0x0000007c


	//----- nvinfo : EIATTR_KPARAM_INFO
	.align		4
.L_9:
        /*0008*/ 	.byte	0x04, 0x17
        /*000a*/ 	.short	(.L_11 - .L_10)
.L_10:
        /*000c*/ 	.word	0x00000000
        /*0010*/ 	.short	0x0003
        /*0012*/ 	.short	0x0018
        /*0014*/ 	.byte	0x00, 0xf0, 0x11, 0x00


	//----- nvinfo : EIATTR_KPARAM_INFO
	.align		4
.L_11:
        /*0018*/ 	.byte	0x04, 0x17
        /*001a*/ 	.short	(.L_13 - .L_12)
.L_12:
        /*001c*/ 	.word	0x00000000
        /*0020*/ 	.short	0x0002
        /*0022*/ 	.short	0x0010
        /*0024*/ 	.byte	0x00, 0xf4, 0x21, 0x00


	//----- nvinfo : EIATTR_KPARAM_INFO
	.align		4
.L_13:
        /*0028*/ 	.byte	0x04, 0x17
        /*002a*/ 	.short	(.L_15 - .L_14)
.L_14:
        /*002c*/ 	.word	0x00000000
        /*0030*/ 	.short	0x0001
        /*0032*/ 	.short	0x0008
        /*0034*/ 	.byte	0x00, 0xf4, 0x21, 0x00


	//----- nvinfo : EIATTR_KPARAM_INFO
	.align		4
.L_15:
        /*0038*/ 	.byte	0x04, 0x17
        /*003a*/ 	.short	(.L_17 - .L_16)
.L_16:
        /*003c*/ 	.word	0x00000000
        /*0040*/ 	.short	0x0000
        /*0042*/ 	.short	0x0000
        /*0044*/ 	.byte	0x00, 0xf4, 0x21, 0x00


	//----- nvinfo : EIATTR_SPARSE_MMA_MASK
	.align		4
.L_17:
        /*0048*/ 	.byte	0x03, 0x50
        /*004a*/ 	.short	0x0000


	//----- nvinfo : EIATTR_MAXREG_COUNT
	.align		4
        /*004c*/ 	.byte	0x03, 0x1b
        /*004e*/ 	.short	0x00ff


	//----- nvinfo : EIATTR_COOP_GROUP_MASK_REGIDS
	.align		4
        /*0050*/ 	.byte	0x04, 0x29
        /*0052*/ 	.short	(.L_19 - .L_18)


	//   ....[0]....
.L_18:
        /*0054*/ 	.word	0xffffffff


	//   ....[1]....
        /*0058*/ 	.word	0xffffffff


	//   ....[2]....
        /*005c*/ 	.word	0xffffffff


	//   ....[3]....
        /*0060*/ 	.word	0xffffffff


	//   ....[4]....
        /*0064*/ 	.word	0xffffffff


	//   ....[5]....
        /*0068*/ 	.word	0xffffffff


	//----- nvinfo : EIATTR_COOP_GROUP_INSTR_OFFSETS
	.align		4
.L_19:
        /*006c*/ 	.byte	0x04, 0x28
        /*006e*/ 	.short	(.L_21 - .L_20)


	//   ....[0]....
.L_20:
        /*0070*/ 	.word	0x00000140


	//   ....[1]....
        /*0074*/ 	.word	0x00000170


	//   ....[2]....
        /*0078*/ 	.word	0x000001a0


	//   ....[3]....
        /*007c*/ 	.word	0x000001d0


	//   ....[4]....
        /*0080*/ 	.word	0x000001f0


	//   ....[5]....
        /*0084*/ 	.word	0x000002d0


	//----- nvinfo : EIATTR_EXIT_INSTR_OFFSETS
	.align		4
.L_21:
        /*0088*/ 	.byte	0x04, 0x1c
        /*008a*/ 	.short	(.L_23 - .L_22)


	//   ....[0]....
.L_22:
        /*008c*/ 	.word	0x00000370


	//   ....[1]....
        /*0090*/ 	.word	0x000003b0


	//----- nvinfo : EIATTR_REQNTID
	.align		4
.L_23:
        /*0094*/ 	.byte	0x04, 0x10
        /*0096*/ 	.short	(.L_25 - .L_24)
.L_24:
        /*0098*/ 	.word	0x00000040
        /*009c*/ 	.word	0x00000001
        /*00a0*/ 	.word	0x00000001


	//----- nvinfo : EIATTR_CBANK_PARAM_SIZE
	.align		4
.L_25:
        /*00a4*/ 	.byte	0x03, 0x19
        /*00a6*/ 	.short	0x001c


	//----- nvinfo : EIATTR_PARAM_CBANK
	.align		4
        /*00a8*/ 	.byte	0x04, 0x0a
        /*00aa*/ 	.short	(.L_27 - .L_26)
	.align		4
.L_26:
        /*00ac*/ 	.word	index@(.nv.constant0.triton_per_fused_gt_sum_0)
        /*00b0*/ 	.short	0x0210
        /*00b2*/ 	.short	0x001c


	//----- nvinfo : EIATTR_SW_WAR
	.align		4
.L_27:
        /*00b4*/ 	.byte	0x04, 0x36
        /*00b6*/ 	.short	(.L_29 - .L_28)
.L_28:
        /*00b8*/ 	.word	0x00000008
.L_29:


//--------------------- .nv.callgraph             --------------------------
	.section	.nv.callgraph,"",@"SHT_CUDA_CALLGRAPH"
	.align	4
	.sectionentsize	8
	.align		4
        /*0000*/ 	.word	0x00000000
	.align		4
        /*0004*/ 	.word	0xffffffff
	.align		4
        /*0008*/ 	.word	0x00000000
	.align		4
        /*000c*/ 	.word	0xfffffffe
	.align		4
        /*0010*/ 	.word	0x00000000
	.align		4
        /*0014*/ 	.word	0xfffffffd
	.align		4
        /*0018*/ 	.word	0x00000000
	.align		4
        /*001c*/ 	.word	0xfffffffc


//--------------------- .text.triton_per_fused_gt_sum_0 --------------------------
	.section	.text.triton_per_fused_gt_sum_0,"ax",@progbits
	.sectionflags	@"SHF_BARRIERS=1"
	.align	128
        .global         triton_per_fused_gt_sum_0
        .type           triton_per_fused_gt_sum_0,@function
        .size           triton_per_fused_gt_sum_0,(.L_x_1 - triton_per_fused_gt_sum_0)
        .other          triton_per_fused_gt_sum_0,@"STO_CUDA_ENTRY STV_DEFAULT"
triton_per_fused_gt_sum_0:
.text.triton_per_fused_gt_sum_0:
[----:B------:R-:W0:Y:S02]  /*0000*/  LDC R1, c[0x0][0x28] ;  /* 0x00000a00ff017b82 */ /* 0x000e240000000800 */
[----:B------:R-:W1:Y:S01]  /*0010*/  S2R R13, SR_TID.X ;  /* 0x00000000000d7919 */ /* 0x000e620000002100 */
[----:B------:R-:W2:Y:S01]  /*0020*/  LDC.64 R4, c[0x0][0x210] ;  /* 0x00008400ff047b82 */ /* 0x000ea20000000a00 */
[----:B------:R-:W-:Y:S01]  /*0030*/  ULDC.64 UR6, c[0x0][0x208] ;  /* 0x0000820000067ab9 */ /* 0x000fe20000000a00 */
[----:B-1----:R-:W-:-:S05]  /*0040*/  IMAD.SHL.U32 R2, R13, 0x4, RZ ;  /* 0x000000040d027824 */ /* 0x002fca00078e00ff */
[----:B------:R-:W-:-:S05]  /*0050*/  LOP3.LUT R0, R2, 0xfc, RZ, 0xc0, !PT ;  /* 0x000000fc02007812 */ /* 0x000fca00078ec0ff */
[----:B--2---:R-:W-:-:S06]  /*0060*/  IMAD.WIDE.U32 R4, R0, 0x4, R4 ;  /* 0x0000000400047825 */ /* 0x004fcc00078e0004 */
[----:B------:R-:W2:Y:S01]  /*0070*/  LDG.E.128 R4, desc[UR6][R4.64] ;  /* 0x0000000604047981 */ /* 0x000ea2000c1e1d00 */
[----:B------:R-:W1:Y:S01]  /*0080*/  S2UR UR5, SR_CgaCtaId ;  /* 0x00000000000579c3 */ /* 0x000e620000008800 */
[C---:B------:R-:W-:Y:S01]  /*0090*/  LOP3.LUT P0, RZ, R13.reuse, 0x1f, RZ, 0xc0, !PT ;  /* 0x0000001f0dff7812 */ /* 0x040fe2000780c0ff */
[----:B------:R-:W-:Y:S01]  /*00a0*/  UMOV UR4, 0x400 ;  /* 0x0000040000047882 */ /* 0x000fe20000000000 */
[----:B------:R-:W-:Y:S01]  /*00b0*/  ISETP.GE.AND P1, PT, R13, 0x2, PT ;  /* 0x000000020d00780c */ /* 0x000fe20003f26270 */
[----:B-1----:R-:W-:Y:S01]  /*00c0*/  UPRMT UR4, UR5, 0x654, UR4 ;  /* 0x0000065405047896 */ /* 0x002fe20008000004 */
[----:B--2---:R-:W-:Y:S01]  /*00d0*/  FADD R3, R4, R5 ;  /* 0x0000000504037221 */ /* 0x004fe20000000000 */
[C---:B------:R-:W-:Y:S02]  /*00e0*/  FSETP.GT.AND P3, PT, R6.reuse, RZ, PT ;  /* 0x000000ff0600720b */ /* 0x040fe40003f64000 */
[----:B------:R-:W-:Y:S01]  /*00f0*/  FSETP.GT.AND P4, PT, R7, RZ, PT ;  /* 0x000000ff0700720b */ /* 0x000fe20003f84000 */
[----:B------:R-:W-:Y:S01]  /*0100*/  FADD R8, R6, R3 ;  /* 0x0000000306087221 */ /* 0x000fe20000000000 */
[----:B------:R-:W-:-:S03]  /*0110*/  FSETP.GT.AND P2, PT, R5, RZ, PT ;  /* 0x000000ff0500720b */ /* 0x000fc60003f44000 */
[----:B------:R-:W-:Y:S01]  /*0120*/  FADD R8, R7, R8 ;  /* 0x0000000807087221 */ /* 0x000fe20000000000 */
[----:B------:R-:W-:-:S04]  /*0130*/  SEL R5, RZ, 0x1, !P2 ;  /* 0x00000001ff057807 */ /* 0x000fc80005000000 */
[----:B------:R-:W1:Y:S02]  /*0140*/  SHFL.BFLY PT, R3, R8, 0x10, 0x1f ;  /* 0x0e001f0008037f89 */ /* 0x000e6400000e0000 */
[----:B-1----:R-:W-:Y:S01]  /*0150*/  FADD R3, R8, R3 ;  /* 0x0000000308037221 */ /* 0x002fe20000000000 */
[----:B------:R-:W-:-:S04]  /*0160*/  LOP3.LUT R8, R13, 0x1, RZ, 0xc0, !PT ;  /* 0x000000010d087812 */ /* 0x000fc800078ec0ff */
[----:B------:R-:W1:Y:S02]  /*0170*/  SHFL.BFLY PT, R10, R3, 0x8, 0x1f ;  /* 0x0d001f00030a7f89 */ /* 0x000e6400000e0000 */
[----:B-1----:R-:W-:Y:S01]  /*0180*/  FADD R10, R3, R10 ;  /* 0x0000000a030a7221 */ /* 0x002fe20000000000 */
[----:B------:R-:W-:-:S04]  /*0190*/  SHF.R.U32.HI R3, RZ, 0x3, R13 ;  /* 0x00000003ff037819 */ /* 0x000fc8000001160d */
[----:B------:R-:W1:Y:S01]  /*01a0*/  SHFL.BFLY PT, R9, R10, 0x4, 0x1f ;  /* 0x0c801f000a097f89 */ /* 0x000e6200000e0000 */
[----:B------:R-:W-:Y:S01]  /*01b0*/  LOP3.LUT R3, R3, 0x4, RZ, 0xc0, !PT ;  /* 0x0000000403037812 */ /* 0x000fe200078ec0ff */
[----:B-1----:R-:W-:-:S05]  /*01c0*/  FADD R9, R10, R9 ;  /* 0x000000090a097221 */ /* 0x002fca0000000000 */
[----:B------:R-:W1:Y:S02]  /*01d0*/  SHFL.BFLY PT, R12, R9, 0x2, 0x1f ;  /* 0x0c401f00090c7f89 */ /* 0x000e6400000e0000 */
[----:B-1----:R-:W-:-:S05]  /*01e0*/  FADD R12, R9, R12 ;  /* 0x0000000c090c7221 */ /* 0x002fca0000000000 */
[----:B------:R-:W1:Y:S02]  /*01f0*/  SHFL.BFLY PT, R11, R12, 0x1, 0x1f ;  /* 0x0c201f000c0b7f89 */ /* 0x000e6400000e0000 */
[----:B-1----:R-:W-:-:S05]  /*0200*/  FADD R10, R12, R11 ;  /* 0x0000000b0c0a7221 */ /* 0x002fca0000000000 */
[----:B------:R1:W-:Y:S01]  /*0210*/  @!P0 STS [R3+UR4], R10 ;  /* 0x0000000a03008988 */ /* 0x0003e20008000804 */
[----:B------:R-:W-:Y:S01]  /*0220*/  BAR.SYNC.DEFER_BLOCKING 0x0 ;  /* 0x0000000000007b1d */ /* 0x000fe20000010000 */
[----:B------:R-:W-:-:S04]  /*0230*/  ISETP.NE.U32.AND P0, PT, R8, 0x1, PT ;  /* 0x000000010800780c */ /* 0x000fc80003f05070 */
[----:B------:R-:W-:Y:S02]  /*0240*/  ISETP.LT.AND P0, PT, R13, 0x2, P0 ;  /* 0x000000020d00780c */ /* 0x000fe40000701270 */
[----:B-1----:R-:W-:Y:S01]  /*0250*/  SEL R3, RZ, 0x1, !P4 ;  /* 0x00000001ff037807 */ /* 0x002fe20006000000 */
[----:B------:R-:W1:Y:S01]  /*0260*/  @!P1 LDS R14, [R2+UR4] ;  /* 0x00000004020e9984 */ /* 0x000e620008000800 */
[----:B------:R-:W-:Y:S02]  /*0270*/  FSETP.GT.AND P1, PT, R4, RZ, PT ;  /* 0x000000ff0400720b */ /* 0x000fe40003f24000 */
[----:B------:R-:W-:Y:S02]  /*0280*/  SEL R4, RZ, 0x1, !P3 ;  /* 0x00000001ff047807 */ /* 0x000fe40005800000 */
[----:B------:R-:W-:Y:S02]  /*0290*/  SEL R8, RZ, 0x1, !P1 ;  /* 0x00000001ff087807 */ /* 0x000fe40004800000 */
[----:B------:R-:W-:-:S02]  /*02a0*/  PRMT R3, R4, 0x3340, R3 ;  /* 0x0000334004037816 */ /* 0x000fc40000000003 */
[----:B------:R-:W-:-:S04]  /*02b0*/  PRMT R8, R8, 0x3340, R5 ;  /* 0x0000334008087816 */ /* 0x000fc80000000005 */
[----:B------:R-:W-:Y:S01]  /*02c0*/  PRMT R3, R8, 0x5410, R3 ;  /* 0x0000541008037816 */ /* 0x000fe20000000003 */
[----:B-1----:R-:W1:Y:S02]  /*02d0*/  SHFL.BFLY PT, R9, R14, 0x1, 0x1f ;  /* 0x0c201f000e097f89 */ /* 0x002e6400000e0000 */
[----:B-1----:R-:W-:-:S05]  /*02e0*/  FADD R9, R14, R9 ;  /* 0x000000090e097221 */ /* 0x002fca0000000000 */
[----:B------:R1:W-:Y:S01]  /*02f0*/  @P0 STS [R2+UR4], R9 ;  /* 0x0000000902000988 */ /* 0x0003e20008000804 */
[----:B------:R-:W-:Y:S01]  /*0300*/  BAR.SYNC.DEFER_BLOCKING 0x0 ;  /* 0x0000000000007b1d */ /* 0x000fe20000010000 */
[----:B------:R-:W-:-:S05]  /*0310*/  LOP3.LUT P0, RZ, R13, 0x3f, RZ, 0xc0, !PT ;  /* 0x0000003f0dff7812 */ /* 0x000fca000780c0ff */
[----:B------:R-:W2:Y:S01]  /*0320*/  LDS R6, [UR4] ;  /* 0x00000004ff067984 */ /* 0x000ea20008000800 */
[----:B------:R-:W-:Y:S02]  /*0330*/  ULDC.64 UR4, c[0x0][0x220] ;  /* 0x0000880000047ab9 */ /* 0x000fe40000000a00 */
[----:B------:R-:W-:-:S05]  /*0340*/  IADD3 R4, P1, R0, UR4, RZ ;  /* 0x0000000400047c10 */ /* 0x000fca000ff3e0ff */
[----:B------:R-:W-:-:S05]  /*0350*/  IMAD.X R5, RZ, RZ, UR5, P1 ;  /* 0x00000005ff057e24 */ /* 0x000fca00088e06ff */
[----:B------:R1:W-:Y:S01]  /*0360*/  STG.E desc[UR6][R4.64], R3 ;  /* 0x0000000304007986 */ /* 0x0003e2000c101906 */
[----:B------:R-:W-:Y:S05]  /*0370*/  @P0 EXIT ;  /* 0x000000000000094d */ /* 0x000fea0003800000 */
[----:B-1----:R-:W0:Y:S01]  /*0380*/  LDC.64 R2, c[0x0][0x218] ;  /* 0x00008600ff027b82 */ /* 0x002e220000000a00 */
[----:B--2---:R-:W-:-:S05]  /*0390*/  FADD R5, RZ, R6 ;  /* 0x00000006ff057221 */ /* 0x004fca0000000000 */
[----:B0-----:R-:W-:Y:S01]  /*03a0*/  STG.E desc[UR6][R2.64], R5 ;  /* 0x0000000502007986 */ /* 0x001fe2000c101906 */
[----:B------:R-:W-:Y:S05]  /*03b0*/  EXIT ;  /* 0x000000000000794d */ /* 0x000fea0003800000 */
.L_x_0:
[----:B------:R-:W-:-:S00]  /*03c0*/  BRA `(.L_x_0) ;  /* 0xfffffffc00fc7947 */ /* 0x000fc0000383ffff */
[----:B------:R-:W-:-:S00]  /*03d0*/  NOP ;  /* 0x0000000000007918 */ /* 0x000fc00000000000 */
        /* <DEDUP_REMOVED lines=10> */
.L_x_1:


//--------------------- .nv.shared.triton_per_fused_gt_sum_0 --------------------------
	.section	.nv.shared.triton_per_fused_gt_sum_0,"aw",@nobits
	.sectionflags	@""
	.align	16
	.zero		1024


//--------------------- .nv.constant0.triton_per_fused_gt_sum_0 --------------------------
	.section	.nv.constant0.triton_per_fused_gt_sum_0,"a",@progbits
	.sectionflags	@""
	.align	4
.nv.constant0.triton_per_fused_gt_sum_0:
	.zero		556
